	.headerflags	@"EF_CUDA_TEXMODE_UNIFIED EF_CUDA_64BIT_ADDRESS EF_CUDA_ACCELERATORS EF_CUDA_SM90 EF_CUDA_VIRTUAL_SM(EF_CUDA_SM90)"
	.elftype	@"ET_EXEC"


//--------------------- .nv.info                  --------------------------
	.section	.nv.info,"",@"SHT_CUDA_INFO"
	.align	4


	//----- nvinfo : EIATTR_REGCOUNT
	.align		4
        /*0000*/ 	.byte	0x04, 0x2f
        /*0002*/ 	.short	(.L_3 - .L_2)
	.align		4
.L_2:
        /*0004*/ 	.word	index@(triton_poi_fused__native_batch_norm_legit_no_training_add_convolution_41)
        /*0008*/ 	.word	0x00000024


	//----- nvinfo : EIATTR_MIN_STACK_SIZE
	.align		4
.L_3:
        /*000c*/ 	.byte	0x04, 0x12
        /*000e*/ 	.short	(.L_5 - .L_4)
	.align		4
.L_4:
        /*0010*/ 	.word	index@(triton_poi_fused__native_batch_norm_legit_no_training_add_convolution_41)
        /*0014*/ 	.word	0x00000000


	//----- nvinfo : EIATTR_FRAME_SIZE
	.align		4
.L_5:
        /*0018*/ 	.byte	0x04, 0x11
        /*001a*/ 	.short	(.L_7 - .L_6)
	.align		4
.L_6:
        /*001c*/ 	.word	index@(triton_poi_fused__native_batch_norm_legit_no_training_add_convolution_41)
        /*0020*/ 	.word	0x00000000


	//----- nvinfo : EIATTR_MIN_STACK_SIZE
	.align		4
.L_7:
        /*0024*/ 	.byte	0x04, 0x12
        /*0026*/ 	.short	(.L_9 - .L_8)
	.align		4
.L_8:
        /*0028*/ 	.word	index@(triton_poi_fused__native_batch_norm_legit_no_training_add_convolution_41)
        /*002c*/ 	.word	0x00000000
.L_9:


//--------------------- .nv.info.triton_poi_fused__native_batch_norm_legit_no_training_add_convolution_41 --------------------------
	.section	.nv.info.triton_poi_fused__native_batch_norm_legit_no_training_add_convolution_41,"",@"SHT_CUDA_INFO"
	.sectionflags	@""
	.align	4


	//----- nvinfo : EIATTR_CUDA_API_VERSION
	.align		4
        /*0000*/ 	.byte	0x04, 0x37
        /*0002*/ 	.short	(.L_11 - .L_10)
.L_10:
        /*0004*/ 	.word	0x0000007c


	//----- nvinfo : EIATTR_KPARAM_INFO
	.align		4
.L_11:
        /*0008*/ 	.byte	0x04, 0x17
        /*000a*/ 	.short	(.L_13 - .L_12)
.L_12:
        /*000c*/ 	.word	0x00000000
        /*0010*/ 	.short	0x0008
        /*0012*/ 	.short	0x0040
        /*0014*/ 	.byte	0x00, 0xf0, 0x11, 0x00


	//----- nvinfo : EIATTR_KPARAM_INFO
	.align		4
.L_13:
        /*0018*/ 	.byte	0x04, 0x17
        /*001a*/ 	.short	(.L_15 - .L_14)
.L_14:
        /*001c*/ 	.word	0x00000000
        /*0020*/ 	.short	0x0007
        /*0022*/ 	.short	0x0038
        /*0024*/ 	.byte	0x00, 0xf4, 0x21, 0x00


	//----- nvinfo : EIATTR_KPARAM_INFO
	.align		4
.L_15:
        /*0028*/ 	.byte	0x04, 0x17
        /*002a*/ 	.short	(.L_17 - .L_16)
.L_16:
        /*002c*/ 	.word	0x00000000
        /*0030*/ 	.short	0x0006
        /*0032*/ 	.short	0x0030
        /*0034*/ 	.byte	0x00, 0xf4, 0x21, 0x00


	//----- nvinfo : EIATTR_KPARAM_INFO
	.align		4
.L_17:
        /*0038*/ 	.byte	0x04, 0x17
        /*003a*/ 	.short	(.L_19 - .L_18)
.L_18:
        /*003c*/ 	.word	0x00000000
        /*0040*/ 	.short	0x0005
        /*0042*/ 	.short	0x0028
        /*0044*/ 	.byte	0x00, 0xf4, 0x21, 0x00


	//----- nvinfo : EIATTR_KPARAM_INFO
	.align		4
.L_19:
        /*0048*/ 	.byte	0x04, 0x17
        /*004a*/ 	.short	(.L_21 - .L_20)
.L_20:
        /*004c*/ 	.word	0x00000000
        /*0050*/ 	.short	0x0004
        /*0052*/ 	.short	0x0020
        /*0054*/ 	.byte	0x00, 0xf4, 0x21, 0x00


	//----- nvinfo : EIATTR_KPARAM_INFO
	.align		4
.L_21:
        /*0058*/ 	.byte	0x04, 0x17
        /*005a*/ 	.short	(.L_23 - .L_22)
.L_22:
        /*005c*/ 	.word	0x00000000
        /*0060*/ 	.short	0x0003
        /*0062*/ 	.short	0x0018
        /*0064*/ 	.byte	0x00, 0xf4, 0x21, 0x00


	//----- nvinfo : EIATTR_KPARAM_INFO
	.align		4
.L_23:
        /*0068*/ 	.byte	0x04, 0x17
        /*006a*/ 	.short	(.L_25 - .L_24)
.L_24:
        /*006c*/ 	.word	0x00000000
        /*0070*/ 	.short	0x0002
        /*0072*/ 	.short	0x0010
        /*0074*/ 	.byte	0x00, 0xf4, 0x21, 0x00


	//----- nvinfo : EIATTR_KPARAM_INFO
	.align		4
.L_25:
        /*0078*/ 	.byte	0x04, 0x17
        /*007a*/ 	.short	(.L_27 - .L_26)
.L_26:
        /*007c*/ 	.word	0x00000000
        /*0080*/ 	.short	0x0001
        /*0082*/ 	.short	0x0008
        /*0084*/ 	.byte	0x00, 0xf4, 0x21, 0x00


	//----- nvinfo : EIATTR_KPARAM_INFO
	.align		4
.L_27:
        /*0088*/ 	.byte	0x04, 0x17
        /*008a*/ 	.short	(.L_29 - .L_28)
.L_28:
        /*008c*/ 	.word	0x00000000
        /*0090*/ 	.short	0x0000
        /*0092*/ 	.short	0x0000
        /*0094*/ 	.byte	0x00, 0xf4, 0x21, 0x00


	//----- nvinfo : EIATTR_SPARSE_MMA_MASK
	.align		4
.L_29:
        /*0098*/ 	.byte	0x03, 0x50
        /*009a*/ 	.short	0x0000


	//----- nvinfo : EIATTR_MAXREG_COUNT
	.align		4
        /*009c*/ 	.byte	0x03, 0x1b
        /*009e*/ 	.short	0x00ff


	//----- nvinfo : EIATTR_EXIT_INSTR_OFFSETS
	.align		4
        /*00a0*/ 	.byte	0x04, 0x1c
        /*00a2*/ 	.short	(.L_31 - .L_30)


	//   ....[0]....
.L_30:
        /*00a4*/ 	.word	0x00000820


	//----- nvinfo : EIATTR_REQNTID
	.align		4
.L_31:
        /*00a8*/ 	.byte	0x04, 0x10
        /*00aa*/ 	.short	(.L_33 - .L_32)
.L_32:
        /*00ac*/ 	.word	0x00000080
        /*00b0*/ 	.word	0x00000001
        /*00b4*/ 	.word	0x00000001


	//----- nvinfo : EIATTR_CBANK_PARAM_SIZE
	.align		4
.L_33:
        /*00b8*/ 	.byte	0x03, 0x19
        /*00ba*/ 	.short	0x0044


	//----- nvinfo : EIATTR_PARAM_CBANK
	.align		4
        /*00bc*/ 	.byte	0x04, 0x0a
        /*00be*/ 	.short	(.L_35 - .L_34)
	.align		4
.L_34:
        /*00c0*/ 	.word	index@(.nv.constant0.triton_poi_fused__native_batch_norm_legit_no_training_add_convolution_41)
        /*00c4*/ 	.short	0x0210
        /*00c6*/ 	.short	0x0044


	//----- nvinfo : EIATTR_SW_WAR
	.align		4
.L_35:
        /*00c8*/ 	.byte	0x04, 0x36
        /*00ca*/ 	.short	(.L_37 - .L_36)
.L_36:
        /*00cc*/ 	.word	0x00000008
.L_37:


//--------------------- .nv.callgraph             --------------------------
	.section	.nv.callgraph,"",@"SHT_CUDA_CALLGRAPH"
	.align	4
	.sectionentsize	8
	.align		4
        /*0000*/ 	.word	0x00000000
	.align		4
        /*0004*/ 	.word	0xffffffff
	.align		4
        /*0008*/ 	.word	0x00000000
	.align		4
        /*000c*/ 	.word	0xfffffffe
	.align		4
        /*0010*/ 	.word	0x00000000
	.align		4
        /*0014*/ 	.word	0xfffffffd
	.align		4
        /*0018*/ 	.word	0x00000000
	.align		4
        /*001c*/ 	.word	0xfffffffc


//--------------------- .nv.constant4             --------------------------
	.section	.nv.constant4,"a",@progbits
	.align	8
	.align		8
.nv.constant4:
        /*0000*/ 	.dword	_$_str
	.align		8
        /*0008*/ 	.dword	_$_str_$_2


//--------------------- .text.triton_poi_fused__native_batch_norm_legit_no_training_add_convolution_41 --------------------------
	.section	.text.triton_poi_fused__native_batch_norm_legit_no_training_add_convolution_41,"ax",@progbits
	.align	128
        .global         triton_poi_fused__native_batch_norm_legit_no_training_add_convolution_41
        .type           triton_poi_fused__native_batch_norm_legit_no_training_add_convolution_41,@function
        .size           triton_poi_fused__native_batch_norm_legit_no_training_add_convolution_41,(.L_x_1 - triton_poi_fused__native_batch_norm_legit_no_training_add_convolution_41)
        .other          triton_poi_fused__native_batch_norm_legit_no_training_add_convolution_41,@"STO_CUDA_ENTRY STV_DEFAULT"
triton_poi_fused__native_batch_norm_legit_no_training_add_convolution_41:
.text.triton_poi_fused__native_batch_norm_legit_no_training_add_convolution_41:
[----:B------:R-:W-:Y:S01]  /*0000*/  LDC R1, c[0x0][0x28] ;  /* 0x00000a00ff017b82 */ /* 0x000fe20000000800 */
[----:B------:R-:W1:Y:S07]  /*0010*/  S2R R0, SR_TID.X ;  /* 0x0000000000007919 */ /* 0x000e6e0000002100 */
[----:B------:R-:W2:Y:S01]  /*0020*/  LDC.64 R2, c[0x0][0x238] ;  /* 0x00008e00ff027b82 */ /* 0x000ea20000000a00 */
[----:B------:R-:W-:Y:S01]  /*0030*/  ULDC.64 UR4, c[0x0][0x208] ;  /* 0x0000820000047ab9 */ /* 0x000fe20000000a00 */
[----:B------:R-:W3:Y:S06]  /*0040*/  S2R R11, SR_CTAID.X ;  /* 0x00000000000b7919 */ /* 0x000eec0000002500 */
[----:B------:R-:W4:Y:S08]  /*0050*/  LDC.64 R24, c[0x0][0x220] ;  /* 0x00008800ff187b82 */ /* 0x000f300000000a00 */
[----:B------:R-:W5:Y:S08]  /*0060*/  LDC.64 R26, c[0x0][0x210] ;  /* 0x00008400ff1a7b82 */ /* 0x000f700000000a00 */
[----:B------:R-:W4:Y:S01]  /*0070*/  LDC.64 R14, c[0x0][0x230] ;  /* 0x00008c00ff0e7b82 */ /* 0x000f220000000a00 */
[----:B-1----:R-:W-:-:S07]  /*0080*/  SHF.L.U32 R0, R0, 0x2, RZ ;  /* 0x0000000200007819 */ /* 0x002fce00000006ff */
[----:B------:R-:W1:Y:S01]  /*0090*/  LDC.64 R30, c[0x0][0x240] ;  /* 0x00009000ff1e7b82 */ /* 0x000e620000000a00 */
[----:B---3--:R-:W-:Y:S02]  /*00a0*/  SHF.R.S32.HI R4, RZ, 0x15, R11 ;  /* 0x00000015ff047819 */ /* 0x008fe4000001140b */
[----:B------:R-:W-:Y:S02]  /*00b0*/  LOP3.LUT R0, R0, 0x1fc, RZ, 0xc0, !PT ;  /* 0x000001fc00007812 */ /* 0x000fe400078ec0ff */
[----:B------:R-:W-:-:S03]  /*00c0*/  SGXT R4, R4, 0x1 ;  /* 0x000000010404781a */ /* 0x000fc60000000200 */
[----:B------:R-:W3:Y:S01]  /*00d0*/  LDC.64 R20, c[0x0][0x248] ;  /* 0x00009200ff147b82 */ /* 0x000ee20000000a00 */
[----:B------:R-:W-:-:S04]  /*00e0*/  LEA R11, R11, R0, 0xa ;  /* 0x000000000b0b7211 */ /* 0x000fc800078e50ff */
[----:B------:R-:W-:-:S04]  /*00f0*/  LEA.HI R0, R4, R11, RZ, 0x8 ;  /* 0x0000000b04007211 */ /* 0x000fc800078f40ff */
[----:B------:R-:W-:-:S04]  /*0100*/  SHF.R.S32.HI R19, RZ, 0x8, R0 ;  /* 0x00000008ff137819 */ /* 0x000fc80000011400 */
[----:B------:R-:W-:-:S04]  /*0110*/  LEA.HI R4, R19, R19, RZ, 0x8 ;  /* 0x0000001313047211 */ /* 0x000fc800078f40ff */
[----:B------:R-:W-:-:S04]  /*0120*/  LOP3.LUT R4, R4, 0xffffff00, RZ, 0xc0, !PT ;  /* 0xffffff0004047812 */ /* 0x000fc800078ec0ff */
[----:B------:R-:W-:-:S05]  /*0130*/  IADD3 R19, R19, -R4, RZ ;  /* 0x8000000413137210 */ /* 0x000fca0007ffe0ff */
[----:B--2---:R-:W-:-:S05]  /*0140*/  IMAD.WIDE R8, R19, 0x4, R2 ;  /* 0x0000000413087825 */ /* 0x004fca00078e0202 */
[----:B------:R-:W2:Y:S01]  /*0150*/  LDG.E.EL R10, desc[UR4][R8.64] ;  /* 0x00000004080a7981 */ /* 0x000ea2000c2e1900 */
[----:B----4-:R-:W-:-:S04]  /*0160*/  IMAD.WIDE R12, R19, 0x4, R24 ;  /* 0x00000004130c7825 */ /* 0x010fc800078e0218 */
[----:B-----5:R-:W-:Y:S02]  /*0170*/  IMAD.WIDE R26, R11, 0x4, R26 ;  /* 0x000000040b1a7825 */ /* 0x020fe400078e021a */
[----:B------:R-:W4:Y:S02]  /*0180*/  LDG.E.EL R12, desc[UR4][R12.64] ;  /* 0x000000040c0c7981 */ /* 0x000f24000c2e1900 */
[C---:B0-----:R-:W-:Y:S02]  /*0190*/  IMAD.WIDE R22, R19.reuse, 0x4, R14 ;  /* 0x0000000413167825 */ /* 0x041fe400078e020e */
[----:B------:R-:W4:Y:S04]  /*01a0*/  LDG.E.128 R4, desc[UR4][R26.64] ;  /* 0x000000041a047981 */ /* 0x000f28000c1e1d00 */
[----:B------:R0:W5:Y:S01]  /*01b0*/  LDG.E.EL R8, desc[UR4][R22.64] ;  /* 0x0000000416087981 */ /* 0x000162000c2e1900 */
[----:B-1----:R-:W-:-:S04]  /*01c0*/  IMAD.WIDE R32, R19, 0x4, R30 ;  /* 0x0000000413207825 */ /* 0x002fc800078e021e */
[----:B---3--:R-:W-:Y:S01]  /*01d0*/  IMAD.WIDE R28, R19, 0x4, R20 ;  /* 0x00000004131c7825 */ /* 0x008fe200078e0214 */
[----:B------:R-:W3:Y:S04]  /*01e0*/  LDG.E.EL R18, desc[UR4][R32.64] ;  /* 0x0000000420127981 */ /* 0x000ee8000c2e1900 */
[----:B------:R-:W3:Y:S01]  /*01f0*/  LDG.E.EL R9, desc[UR4][R28.64] ;  /* 0x000000041c097981 */ /* 0x000ee2000c2e1900 */
[----:B------:R-:W-:Y:S01]  /*0200*/  IADD3 R0, R0, 0x200, RZ ;  /* 0x0000020000007810 */ /* 0x000fe20007ffe0ff */
[----:B0-----:R-:W0:Y:S03]  /*0210*/  LDC.64 R22, c[0x0][0x228] ;  /* 0x00008a00ff167b82 */ /* 0x001e260000000a00 */
[----:B------:R-:W-:-:S04]  /*0220*/  SHF.R.S32.HI R0, RZ, 0x8, R0 ;  /* 0x00000008ff007819 */ /* 0x000fc80000011400 */
[----:B------:R-:W-:-:S04]  /*0230*/  LEA.HI R16, R0, R0, RZ, 0x8 ;  /* 0x0000000000107211 */ /* 0x000fc800078f40ff */
[----:B------:R-:W-:-:S04]  /*0240*/  LOP3.LUT R13, R16, 0xffffff00, RZ, 0xc0, !PT ;  /* 0xffffff00100d7812 */ /* 0x000fc800078ec0ff */
[----:B------:R-:W-:-:S05]  /*0250*/  IADD3 R13, R0, -R13, RZ ;  /* 0x8000000d000d7210 */ /* 0x000fca0007ffe0ff */
[----:B------:R-:W-:-:S04]  /*0260*/  IMAD.WIDE R2, R13, 0x4, R2 ;  /* 0x000000040d027825 */ /* 0x000fc800078e0202 */
[----:B------:R-:W-:Y:S02]  /*0270*/  IMAD.WIDE R24, R13, 0x4, R24 ;  /* 0x000000040d187825 */ /* 0x000fe400078e0218 */
[----:B------:R1:W3:Y:S04]  /*0280*/  LDG.E.EL R3, desc[UR4][R2.64] ;  /* 0x0000000402037981 */ /* 0x0002e8000c2e1900 */
[----:B------:R1:W3:Y:S02]  /*0290*/  LDG.E.EL R17, desc[UR4][R24.64] ;  /* 0x0000000418117981 */ /* 0x0002e4000c2e1900 */
[----:B-1----:R-:W-:Y:S01]  /*02a0*/  HFMA2.MMA R2, -RZ, RZ, 1.625, 0 ;  /* 0x3e800000ff027435 */ /* 0x002fe200000001ff */
[----:B------:R-:W1:Y:S01]  /*02b0*/  LDC.64 R24, c[0x0][0x218] ;  /* 0x00008600ff187b82 */ /* 0x000e620000000a00 */
[----:B0-----:R-:W-:-:S04]  /*02c0*/  IMAD.WIDE R28, R19, 0x4, R22 ;  /* 0x00000004131c7825 */ /* 0x001fc800078e0216 */
[C---:B------:R-:W-:Y:S02]  /*02d0*/  IMAD.WIDE R14, R13.reuse, 0x4, R14 ;  /* 0x000000040d0e7825 */ /* 0x040fe400078e020e */
[----:B------:R-:W3:Y:S02]  /*02e0*/  LDG.E.EL R29, desc[UR4][R28.64] ;  /* 0x000000041c1d7981 */ /* 0x000ee4000c2e1900 */
[C---:B------:R-:W-:Y:S02]  /*02f0*/  IMAD.WIDE R22, R13.reuse, 0x4, R22 ;  /* 0x000000040d167825 */ /* 0x040fe400078e0216 */
[----:B------:R5:W3:Y:S02]  /*0300*/  LDG.E.EL R0, desc[UR4][R14.64] ;  /* 0x000000040e007981 */ /* 0x000ae4000c2e1900 */
[C---:B------:R-:W-:Y:S02]  /*0310*/  IMAD.WIDE R30, R13.reuse, 0x4, R30 ;  /* 0x000000040d1e7825 */ /* 0x040fe400078e021e */
[----:B------:R-:W3:Y:S02]  /*0320*/  LDG.E.EL R23, desc[UR4][R22.64] ;  /* 0x0000000416177981 */ /* 0x000ee4000c2e1900 */
[----:B------:R-:W-:-:S04]  /*0330*/  IMAD.WIDE R20, R13, 0x4, R20 ;  /* 0x000000040d147825 */ /* 0x000fc800078e0214 */
[----:B-1----:R-:W-:-:S04]  /*0340*/  IMAD.WIDE R24, R11, 0x4, R24 ;  /* 0x000000040b187825 */ /* 0x002fc800078e0218 */
[----:B--2---:R-:W-:-:S04]  /*0350*/  FADD R10, R10, 9.9999997473787516356e-06 ;  /* 0x3727c5ac0a0a7421 */ /* 0x004fc80000000000 */
[----:B------:R-:W0:Y:S02]  /*0360*/  MUFU.SQRT R16, R10 ;  /* 0x0000000a00107308 */ /* 0x000e240000002000 */
[C---:B0-----:R-:W-:Y:S02]  /*0370*/  FSETP.GT.AND P0, PT, R16.reuse, 8.50705917302346158658e+37, PT ;  /* 0x7e8000001000780b */ /* 0x041fe40003f04000 */
[----:B------:R-:W-:-:S11]  /*0380*/  FSETP.GEU.AND P1, PT, R16, 1.175494350822287508e-38, PT ;  /* 0x008000001000780b */ /* 0x000fd60003f2e000 */
[----:B------:R-:W-:-:S04]  /*0390*/  @P0 FMUL R16, R16, 0.25 ;  /* 0x3e80000010100820 */ /* 0x000fc80000400000 */
[----:B------:R-:W-:-:S04]  /*03a0*/  @!P1 FMUL R16, R16, 16777216 ;  /* 0x4b80000010109820 */ /* 0x000fc80000400000 */
[----:B------:R0:W1:Y:S01]  /*03b0*/  MUFU.RCP R10, R16 ;  /* 0x00000010000a7308 */ /* 0x0000620000001000 */
[----:B------:R-:W-:Y:S01]  /*03c0*/  FSEL R19, R2, 1, P0 ;  /* 0x3f80000002137808 */ /* 0x000fe20000000000 */
[--C-:B----4-:R-:W-:Y:S01]  /*03d0*/  FADD R6, R6, R12.reuse ;  /* 0x0000000c06067221 */ /* 0x110fe20000000000 */
[--C-:B------:R-:W-:Y:S01]  /*03e0*/  FADD R4, R4, R12.reuse ;  /* 0x0000000c04047221 */ /* 0x100fe20000000000 */
[--C-:B------:R-:W-:Y:S02]  /*03f0*/  FADD R5, R5, R12.reuse ;  /* 0x0000000c05057221 */ /* 0x100fe40000000000 */
[----:B------:R-:W-:Y:S01]  /*0400*/  @!P1 FMUL R19, R19, 16777216 ;  /* 0x4b80000013139820 */ /* 0x000fe20000400000 */
[----:B------:R-:W-:Y:S01]  /*0410*/  FADD R7, R7, R12 ;  /* 0x0000000c07077221 */ /* 0x000fe20000000000 */
[C---:B-----5:R-:W-:Y:S01]  /*0420*/  FADD R15, -R8.reuse, R6 ;  /* 0x00000006080f7221 */ /* 0x060fe20000000100 */
[C---:B------:R-:W-:Y:S01]  /*0430*/  FADD R33, -R8.reuse, R4 ;  /* 0x0000000408217221 */ /* 0x040fe20000000100 */
[----:B0-----:R0:W2:Y:S01]  /*0440*/  LDG.E.EL R16, desc[UR4][R20.64] ;  /* 0x0000000414107981 */ /* 0x0010a2000c2e1900 */
[----:B------:R-:W-:Y:S01]  /*0450*/  FADD R13, -R8, R7 ;  /* 0x00000007080d7221 */ /* 0x000fe20000000100 */
[----:B-1----:R-:W-:Y:S01]  /*0460*/  FMUL R10, R10, R19 ;  /* 0x000000130a0a7220 */ /* 0x002fe20000400000 */
[----:B------:R-:W-:-:S03]  /*0470*/  FADD R19, -R8, R5 ;  /* 0x0000000508137221 */ /* 0x000fc60000000100 */
[-C--:B------:R-:W-:Y:S01]  /*0480*/  FMUL R12, R15, R10.reuse ;  /* 0x0000000a0f0c7220 */ /* 0x080fe20000400000 */
[-C--:B------:R-:W-:Y:S01]  /*0490*/  FMUL R14, R33, R10.reuse ;  /* 0x0000000a210e7220 */ /* 0x080fe20000400000 */
[-C--:B------:R-:W-:Y:S01]  /*04a0*/  FMUL R8, R19, R10.reuse ;  /* 0x0000000a13087220 */ /* 0x080fe20000400000 */
[----:B------:R-:W-:Y:S01]  /*04b0*/  FMUL R10, R13, R10 ;  /* 0x0000000a0d0a7220 */ /* 0x000fe20000400000 */
[C-C-:B---3--:R-:W-:Y:S01]  /*04c0*/  FFMA R12, R18.reuse, R12, R9.reuse ;  /* 0x0000000c120c7223 */ /* 0x148fe20000000009 */
[C-C-:B------:R-:W-:Y:S01]  /*04d0*/  FFMA R14, R18.reuse, R14, R9.reuse ;  /* 0x0000000e120e7223 */ /* 0x140fe20000000009 */
[C-C-:B------:R-:W-:Y:S01]  /*04e0*/  FFMA R13, R18.reuse, R8, R9.reuse ;  /* 0x00000008120d7223 */ /* 0x140fe20000000009 */
[----:B------:R-:W-:Y:S02]  /*04f0*/  FFMA R18, R18, R10, R9 ;  /* 0x0000000a12127223 */ /* 0x000fe40000000009 */
[----:B------:R-:W0:Y:S01]  /*0500*/  LDG.E.128 R8, desc[UR4][R24.64] ;  /* 0x0000000418087981 */ /* 0x000e22000c1e1d00 */
[----:B------:R-:W-:-:S03]  /*0510*/  FADD R15, R3, 9.9999997473787516356e-06 ;  /* 0x3727c5ac030f7421 */ /* 0x000fc60000000000 */
[----:B------:R-:W2:Y:S01]  /*0520*/  LDG.E.EL R3, desc[UR4][R30.64] ;  /* 0x000000041e037981 */ /* 0x000ea2000c2e1900 */
[----:B------:R-:W1:Y:S02]  /*0530*/  MUFU.SQRT R19, R15 ;  /* 0x0000000f00137308 */ /* 0x000e640000002000 */
[C---:B-1----:R-:W-:Y:S02]  /*0540*/  FSETP.GT.AND P0, PT, R19.reuse, 8.50705917302346158658e+37, PT ;  /* 0x7e8000001300780b */ /* 0x042fe40003f04000 */
[----:B------:R-:W-:Y:S01]  /*0550*/  FSETP.GEU.AND P1, PT, R19, 1.175494350822287508e-38, PT ;  /* 0x008000001300780b */ /* 0x000fe20003f2e000 */
[--C-:B0-----:R-:W-:Y:S01]  /*0560*/  FADD R21, R11, R29.reuse ;  /* 0x0000001d0b157221 */ /* 0x101fe20000000000 */
[--C-:B------:R-:W-:Y:S01]  /*0570*/  FADD R15, R10, R29.reuse ;  /* 0x0000001d0a0f7221 */ /* 0x100fe20000000000 */
[--C-:B------:R-:W-:Y:S01]  /*0580*/  FADD R28, R9, R29.reuse ;  /* 0x0000001d091c7221 */ /* 0x100fe20000000000 */
[----:B------:R-:W-:Y:S02]  /*0590*/  FADD R29, R8, R29 ;  /* 0x0000001d081d7221 */ /* 0x000fe40000000000 */
[----:B------:R-:W3:Y:S05]  /*05a0*/  LDG.E.128 R8, desc[UR4][R24.64+0x800] ;  /* 0x0008000418087981 */ /* 0x000eea000c1e1d00 */
[----:B------:R-:W-:-:S04]  /*05b0*/  @P0 FMUL R19, R19, 0.25 ;  /* 0x3e80000013130820 */ /* 0x000fc80000400000 */
[----:B------:R-:W-:-:S06]  /*05c0*/  @!P1 FMUL R19, R19, 16777216 ;  /* 0x4b80000013139820 */ /* 0x000fcc0000400000 */
[----:B------:R-:W0:Y:S01]  /*05d0*/  MUFU.RCP R19, R19 ;  /* 0x0000001300137308 */ /* 0x000e220000001000 */
[----:B------:R-:W-:-:S05]  /*05e0*/  FSEL R2, R2, 1, P0 ;  /* 0x3f80000002027808 */ /* 0x000fca0000000000 */
[----:B------:R-:W-:-:S04]  /*05f0*/  @!P1 FMUL R2, R2, 16777216 ;  /* 0x4b80000002029820 */ /* 0x000fc80000400000 */
[----:B0-----:R-:W-:Y:S01]  /*0600*/  FMUL R2, R19, R2 ;  /* 0x0000000213027220 */ /* 0x001fe20000400000 */
[--C-:B---3--:R-:W-:Y:S01]  /*0610*/  FADD R19, R11, R23.reuse ;  /* 0x000000170b137221 */ /* 0x108fe20000000000 */
[--C-:B------:R-:W-:Y:S01]  /*0620*/  FADD R20, R10, R23.reuse ;  /* 0x000000170a147221 */ /* 0x100fe20000000000 */
[--C-:B------:R-:W-:Y:S01]  /*0630*/  FADD R22, R9, R23.reuse ;  /* 0x0000001709167221 */ /* 0x100fe20000000000 */
[----:B------:R-:W-:Y:S01]  /*0640*/  FADD R23, R8, R23 ;  /* 0x0000001708177221 */ /* 0x000fe20000000000 */
[----:B------:R-:W-:Y:S01]  /*0650*/  FADD R8, R29, R14 ;  /* 0x0000000e1d087221 */ /* 0x000fe20000000000 */
[----:B------:R-:W-:Y:S01]  /*0660*/  FADD R9, R28, R13 ;  /* 0x0000000d1c097221 */ /* 0x000fe20000000000 */
[----:B------:R-:W-:Y:S02]  /*0670*/  FADD R10, R15, R12 ;  /* 0x0000000c0f0a7221 */ /* 0x000fe40000000000 */
[----:B------:R-:W3:Y:S01]  /*0680*/  LDG.E.128 R12, desc[UR4][R26.64+0x800] ;  /* 0x000800041a0c7981 */ /* 0x000ee2000c1e1d00 */
[----:B------:R-:W-:-:S03]  /*0690*/  FADD R11, R21, R18 ;  /* 0x00000012150b7221 */ /* 0x000fc60000000000 */
[----:B------:R-:W-:Y:S01]  /*06a0*/  STG.E.128 desc[UR4][R26.64], R4 ;  /* 0x000000041a007986 */ /* 0x000fe2000c101d04 */
[----:B---3--:R-:W-:-:S04]  /*06b0*/  FADD R14, R14, R17 ;  /* 0x000000110e0e7221 */ /* 0x008fc80000000000 */
[----:B------:R-:W-:-:S04]  /*06c0*/  FADD R21, -R0, R14 ;  /* 0x0000000e00157221 */ /* 0x000fc80000000100 */
[-C--:B------:R-:W-:Y:S01]  /*06d0*/  FMUL R21, R21, R2.reuse ;  /* 0x0000000215157220 */ /* 0x080fe20000400000 */
[--C-:B------:R-:W-:Y:S01]  /*06e0*/  FADD R13, R13, R17.reuse ;  /* 0x000000110d0d7221 */ /* 0x100fe20000000000 */
[--C-:B------:R-:W-:Y:S01]  /*06f0*/  FADD R12, R12, R17.reuse ;  /* 0x000000110c0c7221 */ /* 0x100fe20000000000 */
[----:B------:R-:W-:Y:S01]  /*0700*/  FADD R15, R15, R17 ;  /* 0x000000110f0f7221 */ /* 0x000fe20000000000 */
[----:B--2---:R-:W-:Y:S02]  /*0710*/  FFMA R21, R3, R21, R16 ;  /* 0x0000001503157223 */ /* 0x004fe40000000010 */
[C---:B------:R-:W-:Y:S01]  /*0720*/  FADD R29, -R0.reuse, R12 ;  /* 0x0000000c001d7221 */ /* 0x040fe20000000100 */
[----:B------:R-:W-:Y:S01]  /*0730*/  FADD R17, -R0, R15 ;  /* 0x0000000f00117221 */ /* 0x000fe20000000100 */
[----:B------:R-:W-:Y:S01]  /*0740*/  FADD R18, R20, R21 ;  /* 0x0000001514127221 */ /* 0x000fe20000000000 */
[----:B------:R-:W-:Y:S01]  /*0750*/  FADD R21, -R0, R13 ;  /* 0x0000000d00157221 */ /* 0x000fe20000000100 */
[-C--:B------:R-:W-:Y:S01]  /*0760*/  FMUL R29, R29, R2.reuse ;  /* 0x000000021d1d7220 */ /* 0x080fe20000400000 */
[----:B------:R-:W-:-:S02]  /*0770*/  FMUL R17, R17, R2 ;  /* 0x0000000211117220 */ /* 0x000fc40000400000 */
[----:B------:R-:W-:Y:S01]  /*0780*/  FMUL R21, R21, R2 ;  /* 0x0000000215157220 */ /* 0x000fe20000400000 */
[C-C-:B------:R-:W-:Y:S01]  /*0790*/  FFMA R0, R3.reuse, R29, R16.reuse ;  /* 0x0000001d03007223 */ /* 0x140fe20000000010 */
[C-C-:B------:R-:W-:Y:S02]  /*07a0*/  FFMA R2, R3.reuse, R17, R16.reuse ;  /* 0x0000001103027223 */ /* 0x140fe40000000010 */
[----:B------:R-:W-:Y:S01]  /*07b0*/  FFMA R21, R3, R21, R16 ;  /* 0x0000001503157223 */ /* 0x000fe20000000010 */
[----:B------:R-:W-:Y:S01]  /*07c0*/  FADD R16, R23, R0 ;  /* 0x0000000017107221 */ /* 0x000fe20000000000 */
[----:B------:R-:W-:Y:S02]  /*07d0*/  FADD R19, R19, R2 ;  /* 0x0000000213137221 */ /* 0x000fe40000000000 */
[----:B------:R-:W-:Y:S01]  /*07e0*/  FADD R17, R22, R21 ;  /* 0x0000001516117221 */ /* 0x000fe20000000000 */
[----:B------:R-:W-:Y:S04]  /*07f0*/  STG.E.128 desc[UR4][R26.64+0x800], R12 ;  /* 0x0008000c1a007986 */ /* 0x000fe8000c101d04 */
[----:B------:R-:W-:Y:S04]  /*0800*/  STG.E.128 desc[UR4][R24.64], R8 ;  /* 0x0000000818007986 */ /* 0x000fe8000c101d04 */
[----:B------:R-:W-:Y:S01]  /*0810*/  STG.E.128 desc[UR4][R24.64+0x800], R16 ;  /* 0x0008001018007986 */ /* 0x000fe2000c101d04 */
[----:B------:R-:W-:Y:S05]  /*0820*/  EXIT ;  /* 0x000000000000794d */ /* 0x000fea0003800000 */
.L_x_0:
[----:B------:R-:W-:-:S00]  /*0830*/  BRA `(.L_x_0) ;  /* 0xfffffffc00fc7947 */ /* 0x000fc0000383ffff */
[----:B------:R-:W-:-:S00]  /*0840*/  NOP ;  /* 0x0000000000007918 */ /* 0x000fc00000000000 */
        /* <DEDUP_REMOVED lines=11> */
.L_x_1:


//--------------------- .nv.global.init           --------------------------
	.section	.nv.global.init,"aw",@progbits
.nv.global.init:
	.type		_$_str,@object
	.size		_$_str,(_$_str_$_2 - _$_str)
_$_str:
        /*0000*/ 	.byte	0x5f, 0x5f, 0x43, 0x55, 0x44, 0x41, 0x5f, 0x46, 0x54, 0x5a, 0x00
	.type		_$_str_$_2,@object
	.size		_$_str_$_2,(.L_1 - _$_str_$_2)
_$_str_$_2:
        /*000b*/ 	.byte	0x5f, 0x5f, 0x43, 0x55, 0x44, 0x41, 0x5f, 0x50, 0x52, 0x45, 0x43, 0x5f, 0x53, 0x51, 0x52, 0x54
        /*001b*/ 	.byte	0x00
.L_1:


//--------------------- .nv.constant0.triton_poi_fused__native_batch_norm_legit_no_training_add_convolution_41 --------------------------
	.section	.nv.constant0.triton_poi_fused__native_batch_norm_legit_no_training_add_convolution_41,"a",@progbits
	.sectionflags	@""
	.align	4
.nv.constant0.triton_poi_fused__native_batch_norm_legit_no_training_add_convolution_41:
	.zero		596
